	.headerflags	@"EF_CUDA_TEXMODE_UNIFIED EF_CUDA_64BIT_ADDRESS EF_CUDA_ACCELERATORS EF_CUDA_SM90 EF_CUDA_VIRTUAL_SM(EF_CUDA_SM90)"
	.elftype	@"ET_EXEC"


//--------------------- .nv.info                  --------------------------
	.section	.nv.info,"",@"SHT_CUDA_INFO"
	.align	4


	//----- nvinfo : EIATTR_REGCOUNT
	.align		4
        /*0000*/ 	.byte	0x04, 0x2f
        /*0002*/ 	.short	(.L_1 - .L_0)
	.align		4
.L_0:
        /*0004*/ 	.word	index@(triton_poi_fused_clone_3)
        /*0008*/ 	.word	0x0000000f


	//----- nvinfo : EIATTR_MIN_STACK_SIZE
	.align		4
.L_1:
        /*000c*/ 	.byte	0x04, 0x12
        /*000e*/ 	.short	(.L_3 - .L_2)
	.align		4
.L_2:
        /*0010*/ 	.word	index@(triton_poi_fused_clone_3)
        /*0014*/ 	.word	0x00000000


	//----- nvinfo : EIATTR_FRAME_SIZE
	.align		4
.L_3:
        /*0018*/ 	.byte	0x04, 0x11
        /*001a*/ 	.short	(.L_5 - .L_4)
	.align		4
.L_4:
        /*001c*/ 	.word	index@(triton_poi_fused_clone_3)
        /*0020*/ 	.word	0x00000000


	//----- nvinfo : EIATTR_MIN_STACK_SIZE
	.align		4
.L_5:
        /*0024*/ 	.byte	0x04, 0x12
        /*0026*/ 	.short	(.L_7 - .L_6)
	.align		4
.L_6:
        /*0028*/ 	.word	index@(triton_poi_fused_clone_3)
        /*002c*/ 	.word	0x00000000
.L_7:


//--------------------- .nv.info.triton_poi_fused_clone_3 --------------------------
	.section	.nv.info.triton_poi_fused_clone_3,"",@"SHT_CUDA_INFO"
	.sectionflags	@""
	.align	4


	//----- nvinfo : EIATTR_CUDA_API_VERSION
	.align		4
        /*0000*/ 	.byte	0x04, 0x37
        /*0002*/ 	.short	(.L_9 - .L_8)
.L_8:
        /*0004*/ 	.word	0x0000007c


	//----- nvinfo : EIATTR_KPARAM_INFO
	.align		4
.L_9:
        /*0008*/ 	.byte	0x04, 0x17
        /*000a*/ 	.short	(.L_11 - .L_10)
.L_10:
        /*000c*/ 	.word	0x00000000
        /*0010*/ 	.short	0x0003
        /*0012*/ 	.short	0x0014
        /*0014*/ 	.byte	0x00, 0xf0, 0x11, 0x00


	//----- nvinfo : EIATTR_KPARAM_INFO
	.align		4
.L_11:
        /*0018*/ 	.byte	0x04, 0x17
        /*001a*/ 	.short	(.L_13 - .L_12)
.L_12:
        /*001c*/ 	.word	0x00000000
        /*0020*/ 	.short	0x0002
        /*0022*/ 	.short	0x0010
        /*0024*/ 	.byte	0x00, 0xf0, 0x11, 0x00


	//----- nvinfo : EIATTR_KPARAM_INFO
	.align		4
.L_13:
        /*0028*/ 	.byte	0x04, 0x17
        /*002a*/ 	.short	(.L_15 - .L_14)
.L_14:
        /*002c*/ 	.word	0x00000000
        /*0030*/ 	.short	0x0001
        /*0032*/ 	.short	0x0008
        /*0034*/ 	.byte	0x00, 0xf4, 0x21, 0x00


	//----- nvinfo : EIATTR_KPARAM_INFO
	.align		4
.L_15:
        /*0038*/ 	.byte	0x04, 0x17
        /*003a*/ 	.short	(.L_17 - .L_16)
.L_16:
        /*003c*/ 	.word	0x00000000
        /*0040*/ 	.short	0x0000
        /*0042*/ 	.short	0x0000
        /*0044*/ 	.byte	0x00, 0xf4, 0x21, 0x00


	//----- nvinfo : EIATTR_SPARSE_MMA_MASK
	.align		4
.L_17:
        /*0048*/ 	.byte	0x03, 0x50
        /*004a*/ 	.short	0x0000


	//----- nvinfo : EIATTR_MAXREG_COUNT
	.align		4
        /*004c*/ 	.byte	0x03, 0x1b
        /*004e*/ 	.short	0x00ff


	//----- nvinfo : EIATTR_EXIT_INSTR_OFFSETS
	.align		4
        /*0050*/ 	.byte	0x04, 0x1c
        /*0052*/ 	.short	(.L_19 - .L_18)


	//   ....[0]....
.L_18:
        /*0054*/ 	.word	0x00000320


	//   ....[1]....
        /*0058*/ 	.word	0x00000390


	//----- nvinfo : EIATTR_REQNTID
	.align		4
.L_19:
        /*005c*/ 	.byte	0x04, 0x10
        /*005e*/ 	.short	(.L_21 - .L_20)
.L_20:
        /*0060*/ 	.word	0x00000020
        /*0064*/ 	.word	0x00000001
        /*0068*/ 	.word	0x00000001


	//----- nvinfo : EIATTR_CBANK_PARAM_SIZE
	.align		4
.L_21:
        /*006c*/ 	.byte	0x03, 0x19
        /*006e*/ 	.short	0x0018


	//----- nvinfo : EIATTR_PARAM_CBANK
	.align		4
        /*0070*/ 	.byte	0x04, 0x0a
        /*0072*/ 	.short	(.L_23 - .L_22)
	.align		4
.L_22:
        /*0074*/ 	.word	index@(.nv.constant0.triton_poi_fused_clone_3)
        /*0078*/ 	.short	0x0210
        /*007a*/ 	.short	0x0018


	//----- nvinfo : EIATTR_SW_WAR
	.align		4
.L_23:
        /*007c*/ 	.byte	0x04, 0x36
        /*007e*/ 	.short	(.L_25 - .L_24)
.L_24:
        /*0080*/ 	.word	0x00000008
.L_25:


//--------------------- .nv.callgraph             --------------------------
	.section	.nv.callgraph,"",@"SHT_CUDA_CALLGRAPH"
	.align	4
	.sectionentsize	8
	.align		4
        /*0000*/ 	.word	0x00000000
	.align		4
        /*0004*/ 	.word	0xffffffff
	.align		4
        /*0008*/ 	.word	0x00000000
	.align		4
        /*000c*/ 	.word	0xfffffffe
	.align		4
        /*0010*/ 	.word	0x00000000
	.align		4
        /*0014*/ 	.word	0xfffffffd
	.align		4
        /*0018*/ 	.word	0x00000000
	.align		4
        /*001c*/ 	.word	0xfffffffc


//--------------------- .text.triton_poi_fused_clone_3 --------------------------
	.section	.text.triton_poi_fused_clone_3,"ax",@progbits
	.sectionflags	@"SHF_BARRIERS=1"
	.align	128
        .global         triton_poi_fused_clone_3
        .type           triton_poi_fused_clone_3,@function
        .size           triton_poi_fused_clone_3,(.L_x_1 - triton_poi_fused_clone_3)
        .other          triton_poi_fused_clone_3,@"STO_CUDA_ENTRY STV_DEFAULT"
triton_poi_fused_clone_3:
.text.triton_poi_fused_clone_3:
[----:B------:R-:W0:Y:S02]  /*0000*/  LDC R1, c[0x0][0x28] ;  /* 0x00000a00ff017b82 */ /* 0x000e240000000800 */
[----:B------:R-:W1:Y:S01]  /*0010*/  S2R R0, SR_CTAID.Y ;  /* 0x0000000000007919 */ /* 0x000e620000002600 */
[----:B------:R-:W2:Y:S01]  /*0020*/  LDC.64 R2, c[0x0][0x210] ;  /* 0x00008400ff027b82 */ /* 0x000ea20000000a00 */
[----:B------:R-:W-:Y:S01]  /*0030*/  ULDC.64 UR6, c[0x0][0x208] ;  /* 0x0000820000067ab9 */ /* 0x000fe20000000a00 */
[----:B------:R-:W3:Y:S01]  /*0040*/  S2R R12, SR_TID.X ;  /* 0x00000000000c7919 */ /* 0x000ee20000002100 */
[----:B------:R-:W4:Y:S01]  /*0050*/  S2R R6, SR_CTAID.X ;  /* 0x0000000000067919 */ /* 0x000f220000002500 */
[----:B-1----:R-:W-:Y:S02]  /*0060*/  IMAD.SHL.U32 R0, R0, 0x10, RZ ;  /* 0x0000001000007824 */ /* 0x002fe400078e00ff */
[----:B---3--:R-:W-:Y:S01]  /*0070*/  IMAD.SHL.U32 R5, R12, 0x2, RZ ;  /* 0x000000020c057824 */ /* 0x008fe200078e00ff */
[----:B------:R-:W-:Y:S01]  /*0080*/  SHF.R.U32.HI R9, RZ, 0x3, R12 ;  /* 0x00000003ff097819 */ /* 0x000fe2000001160c */
[----:B----4-:R-:W-:-:S03]  /*0090*/  IMAD.SHL.U32 R6, R6, 0x4, RZ ;  /* 0x0000000406067824 */ /* 0x010fc600078e00ff */
[----:B------:R-:W-:Y:S02]  /*00a0*/  LOP3.LUT R4, R0, 0xe, R5, 0xf8, !PT ;  /* 0x0000000e00047812 */ /* 0x000fe400078ef805 */
[----:B------:R-:W-:Y:S02]  /*00b0*/  SGXT.U32 R9, R9, 0x2 ;  /* 0x000000020909781a */ /* 0x000fe40000000000 */
[----:B------:R-:W-:-:S04]  /*00c0*/  SHF.R.S32.HI R7, RZ, 0x1f, R4 ;  /* 0x0000001fff077819 */ /* 0x000fc80000011404 */
[----:B------:R-:W-:Y:S02]  /*00d0*/  LEA.HI R8, R7, R4, RZ, 0x2 ;  /* 0x0000000407087211 */ /* 0x000fe400078f10ff */
[----:B------:R-:W-:Y:S02]  /*00e0*/  LOP3.LUT R7, R6, R9, RZ, 0xfc, !PT ;  /* 0x0000000906077212 */ /* 0x000fe400078efcff */
[----:B------:R-:W-:Y:S02]  /*00f0*/  LOP3.LUT R11, R8, 0xfffffffc, RZ, 0xc0, !PT ;  /* 0xfffffffc080b7812 */ /* 0x000fe400078ec0ff */
[----:B------:R-:W-:Y:S02]  /*0100*/  ISETP.GE.AND P0, PT, R7, 0x4, PT ;  /* 0x000000040700780c */ /* 0x000fe40003f06270 */
[----:B------:R-:W-:Y:S01]  /*0110*/  SHF.R.S32.HI R8, RZ, 0x2, R8 ;  /* 0x00000002ff087819 */ /* 0x000fe20000011408 */
[C---:B------:R-:W-:Y:S01]  /*0120*/  IMAD.IADD R10, R4.reuse, 0x1, -R11 ;  /* 0x00000001040a7824 */ /* 0x040fe200078e0a0b */
[----:B------:R-:W-:-:S03]  /*0130*/  ISETP.LT.AND P0, PT, R4, 0x10, !P0 ;  /* 0x000000100400780c */ /* 0x000fc60004701270 */
[----:B------:R-:W-:Y:S01]  /*0140*/  IMAD R7, R7, 0xc, R10 ;  /* 0x0000000c07077824 */ /* 0x000fe200078e020a */
[----:B------:R-:W-:-:S03]  /*0150*/  CS2R R10, SRZ ;  /* 0x00000000000a7805 */ /* 0x000fc6000001ff00 */
[----:B------:R-:W-:-:S04]  /*0160*/  IMAD R7, R8, 0x30, R7 ;  /* 0x0000003008077824 */ /* 0x000fc800078e0207 */
[----:B--2---:R-:W-:-:S05]  /*0170*/  IMAD.WIDE R2, R7, 0x4, R2 ;  /* 0x0000000407027825 */ /* 0x004fca00078e0202 */
[----:B------:R1:W2:Y:S01]  /*0180*/  @P0 LDG.E.EL.64 R10, desc[UR6][R2.64] ;  /* 0x00000006020a0981 */ /* 0x0002a2000c2e1b00 */
[----:B------:R-:W3:Y:S01]  /*0190*/  S2UR UR5, SR_CgaCtaId ;  /* 0x00000000000579c3 */ /* 0x000ee20000008800 */
[----:B------:R-:W-:Y:S01]  /*01a0*/  IMAD.SHL.U32 R4, R12, 0x8, RZ ;  /* 0x000000080c047824 */ /* 0x000fe200078e00ff */
[----:B------:R-:W-:Y:S01]  /*01b0*/  UMOV UR4, 0x400 ;  /* 0x0000040000047882 */ /* 0x000fe20000000000 */
[----:B------:R-:W-:Y:S02]  /*01c0*/  SHF.R.U32.HI R7, RZ, 0x1, R12 ;  /* 0x00000001ff077819 */ /* 0x000fe4000001160c */
[----:B------:R-:W-:Y:S02]  /*01d0*/  LOP3.LUT R6, R6, 0x2, R5, 0xf8, !PT ;  /* 0x0000000206067812 */ /* 0x000fe400078ef805 */
[----:B------:R-:W-:Y:S02]  /*01e0*/  LOP3.LUT R4, R4, 0x38, RZ, 0xc0, !PT ;  /* 0x0000003804047812 */ /* 0x000fe400078ec0ff */
[----:B------:R-:W-:-:S02]  /*01f0*/  SGXT.U32 R7, R7, 0x4 ;  /* 0x000000040707781a */ /* 0x000fc40000000000 */
[C---:B------:R-:W-:Y:S02]  /*0200*/  LOP3.LUT R9, R4.reuse, R9, RZ, 0xfc, !PT ;  /* 0x0000000904097212 */ /* 0x040fe400078efcff */
[C---:B-1----:R-:W-:Y:S02]  /*0210*/  LOP3.LUT R2, R4.reuse, 0x4, RZ, 0xfc, !PT ;  /* 0x0000000404027812 */ /* 0x042fe400078efcff */
[-C--:B------:R-:W-:Y:S02]  /*0220*/  LEA.HI R4, R4, R9.reuse, RZ, 0x1e ;  /* 0x0000000904047211 */ /* 0x080fe400078ff0ff */
[----:B------:R-:W-:Y:S02]  /*0230*/  LEA.HI R2, R2, R9, RZ, 0x1e ;  /* 0x0000000902027211 */ /* 0x000fe400078ff0ff */
[----:B------:R-:W-:Y:S02]  /*0240*/  LOP3.LUT R7, R0, R7, RZ, 0xfc, !PT ;  /* 0x0000000700077212 */ /* 0x000fe400078efcff */
[----:B------:R-:W-:-:S02]  /*0250*/  ISETP.GE.AND P0, PT, R6, 0x4, PT ;  /* 0x000000040600780c */ /* 0x000fc40003f06270 */
[----:B------:R-:W-:Y:S01]  /*0260*/  LOP3.LUT R0, R5, 0x3e, RZ, 0xc0, !PT ;  /* 0x0000003e05007812 */ /* 0x000fe200078ec0ff */
[----:B---3--:R-:W-:Y:S01]  /*0270*/  UPRMT UR4, UR5, 0x654, UR4 ;  /* 0x0000065405047896 */ /* 0x008fe20008000004 */
[----:B------:R-:W-:Y:S02]  /*0280*/  SHF.R.U32.HI R5, RZ, 0x2, R5 ;  /* 0x00000002ff057819 */ /* 0x000fe40000011605 */
[----:B------:R-:W-:Y:S02]  /*0290*/  ISETP.LT.AND P0, PT, R7, 0x10, !P0 ;  /* 0x000000100700780c */ /* 0x000fe40004701270 */
[----:B------:R-:W-:Y:S02]  /*02a0*/  SGXT.U32 R5, R5, 0x4 ;  /* 0x000000040505781a */ /* 0x000fe40000000000 */
[----:B------:R-:W-:Y:S02]  /*02b0*/  LEA R3, R4, UR4, 0x2 ;  /* 0x0000000404037c11 */ /* 0x000fe4000f8e10ff */
[----:B------:R-:W-:Y:S01]  /*02c0*/  LEA R2, R2, UR4, 0x2 ;  /* 0x0000000402027c11 */ /* 0x000fe2000f8e10ff */
[----:B------:R-:W-:-:S05]  /*02d0*/  IMAD.IADD R0, R0, 0x1, R5 ;  /* 0x0000000100007824 */ /* 0x000fca00078e0205 */
[----:B------:R-:W-:Y:S01]  /*02e0*/  LEA R0, R0, UR4, 0x2 ;  /* 0x0000000400007c11 */ /* 0x000fe2000f8e10ff */
[----:B--2---:R1:W-:Y:S04]  /*02f0*/  STS [R3], R10 ;  /* 0x0000000a03007388 */ /* 0x0043e80000000800 */
[----:B------:R1:W-:Y:S01]  /*0300*/  STS [R2+0x10], R11 ;  /* 0x0000100b02007388 */ /* 0x0003e20000000800 */
[----:B------:R-:W-:Y:S06]  /*0310*/  BAR.SYNC.DEFER_BLOCKING 0x0 ;  /* 0x0000000000007b1d */ /* 0x000fec0000010000 */
[----:B-1----:R-:W-:Y:S05]  /*0320*/  @!P0 EXIT ;  /* 0x000000000000894d */ /* 0x002fea0003800000 */
[----:B------:R-:W-:Y:S01]  /*0330*/  LDS R4, [R0] ;  /* 0x0000000000047984 */ /* 0x000fe20000000800 */
[----:B------:R-:W0:Y:S01]  /*0340*/  LDC.64 R2, c[0x0][0x218] ;  /* 0x00008600ff027b82 */ /* 0x000e220000000a00 */
[----:B------:R-:W-:Y:S02]  /*0350*/  IMAD R7, R7, 0x4, R6 ;  /* 0x0000000407077824 */ /* 0x000fe400078e0206 */
[----:B------:R-:W1:Y:S02]  /*0360*/  LDS R5, [R0+0x4] ;  /* 0x0000040000057984 */ /* 0x000e640000000800 */
[----:B0-----:R-:W-:-:S05]  /*0370*/  IMAD.WIDE R2, R7, 0x4, R2 ;  /* 0x0000000407027825 */ /* 0x001fca00078e0202 */
[----:B-1----:R-:W-:Y:S01]  /*0380*/  STG.E.64 desc[UR6][R2.64], R4 ;  /* 0x0000000402007986 */ /* 0x002fe2000c101b06 */
[----:B------:R-:W-:Y:S05]  /*0390*/  EXIT ;  /* 0x000000000000794d */ /* 0x000fea0003800000 */
.L_x_0:
[----:B------:R-:W-:-:S00]  /*03a0*/  BRA `(.L_x_0) ;  /* 0xfffffffc00fc7947 */ /* 0x000fc0000383ffff */
[----:B------:R-:W-:-:S00]  /*03b0*/  NOP ;  /* 0x0000000000007918 */ /* 0x000fc00000000000 */
        /* <DEDUP_REMOVED lines=12> */
.L_x_1:


//--------------------- .nv.shared.triton_poi_fused_clone_3 --------------------------
	.section	.nv.shared.triton_poi_fused_clone_3,"aw",@nobits
	.sectionflags	@""
	.align	16
	.zero		1024


//--------------------- .nv.constant0.triton_poi_fused_clone_3 --------------------------
	.section	.nv.constant0.triton_poi_fused_clone_3,"a",@progbits
	.sectionflags	@""
	.align	4
.nv.constant0.triton_poi_fused_clone_3:
	.zero		552
